	.headerflags	@"EF_CUDA_TEXMODE_UNIFIED EF_CUDA_64BIT_ADDRESS EF_CUDA_ACCELERATORS EF_CUDA_SM90 EF_CUDA_VIRTUAL_SM(EF_CUDA_SM90)"
	.elftype	@"ET_EXEC"


//--------------------- .nv.info                  --------------------------
	.section	.nv.info,"",@"SHT_CUDA_INFO"
	.align	4


	//----- nvinfo : EIATTR_REGCOUNT
	.align		4
        /*0000*/ 	.byte	0x04, 0x2f
        /*0002*/ 	.short	(.L_1 - .L_0)
	.align		4
.L_0:
        /*0004*/ 	.word	index@(triton_poi_fused_convolution_relu_threshold_backward_0)
        /*0008*/ 	.word	0x0000000c


	//----- nvinfo : EIATTR_MIN_STACK_SIZE
	.align		4
.L_1:
        /*000c*/ 	.byte	0x04, 0x12
        /*000e*/ 	.short	(.L_3 - .L_2)
	.align		4
.L_2:
        /*0010*/ 	.word	index@(triton_poi_fused_convolution_relu_threshold_backward_0)
        /*0014*/ 	.word	0x00000000


	//----- nvinfo : EIATTR_FRAME_SIZE
	.align		4
.L_3:
        /*0018*/ 	.byte	0x04, 0x11
        /*001a*/ 	.short	(.L_5 - .L_4)
	.align		4
.L_4:
        /*001c*/ 	.word	index@(triton_poi_fused_convolution_relu_threshold_backward_0)
        /*0020*/ 	.word	0x00000000


	//----- nvinfo : EIATTR_MIN_STACK_SIZE
	.align		4
.L_5:
        /*0024*/ 	.byte	0x04, 0x12
        /*0026*/ 	.short	(.L_7 - .L_6)
	.align		4
.L_6:
        /*0028*/ 	.word	index@(triton_poi_fused_convolution_relu_threshold_backward_0)
        /*002c*/ 	.word	0x00000000
.L_7:


//--------------------- .nv.info.triton_poi_fused_convolution_relu_threshold_backward_0 --------------------------
	.section	.nv.info.triton_poi_fused_convolution_relu_threshold_backward_0,"",@"SHT_CUDA_INFO"
	.sectionflags	@""
	.align	4


	//----- nvinfo : EIATTR_CUDA_API_VERSION
	.align		4
        /*0000*/ 	.byte	0x04, 0x37
        /*0002*/ 	.short	(.L_9 - .L_8)
.L_8:
        /*0004*/ 	.word	0x0000007c


	//----- nvinfo : EIATTR_KPARAM_INFO
	.align		4
.L_9:
        /*0008*/ 	.byte	0x04, 0x17
        /*000a*/ 	.short	(.L_11 - .L_10)
.L_10:
        /*000c*/ 	.word	0x00000000
        /*0010*/ 	.short	0x0003
        /*0012*/ 	.short	0x0018
        /*0014*/ 	.byte	0x00, 0xf0, 0x11, 0x00


	//----- nvinfo : EIATTR_KPARAM_INFO
	.align		4
.L_11:
        /*0018*/ 	.byte	0x04, 0x17
        /*001a*/ 	.short	(.L_13 - .L_12)
.L_12:
        /*001c*/ 	.word	0x00000000
        /*0020*/ 	.short	0x0002
        /*0022*/ 	.short	0x0010
        /*0024*/ 	.byte	0x00, 0xf4, 0x21, 0x00


	//----- nvinfo : EIATTR_KPARAM_INFO
	.align		4
.L_13:
        /*0028*/ 	.byte	0x04, 0x17
        /*002a*/ 	.short	(.L_15 - .L_14)
.L_14:
        /*002c*/ 	.word	0x00000000
        /*0030*/ 	.short	0x0001
        /*0032*/ 	.short	0x0008
        /*0034*/ 	.byte	0x00, 0xf4, 0x21, 0x00


	//----- nvinfo : EIATTR_KPARAM_INFO
	.align		4
.L_15:
        /*0038*/ 	.byte	0x04, 0x17
        /*003a*/ 	.short	(.L_17 - .L_16)
.L_16:
        /*003c*/ 	.word	0x00000000
        /*0040*/ 	.short	0x0000
        /*0042*/ 	.short	0x0000
        /*0044*/ 	.byte	0x00, 0xf4, 0x21, 0x00


	//----- nvinfo : EIATTR_SPARSE_MMA_MASK
	.align		4
.L_17:
        /*0048*/ 	.byte	0x03, 0x50
        /*004a*/ 	.short	0x0000


	//----- nvinfo : EIATTR_MAXREG_COUNT
	.align		4
        /*004c*/ 	.byte	0x03, 0x1b
        /*004e*/ 	.short	0x00ff


	//----- nvinfo : EIATTR_EXIT_INSTR_OFFSETS
	.align		4
        /*0050*/ 	.byte	0x04, 0x1c
        /*0052*/ 	.short	(.L_19 - .L_18)


	//   ....[0]....
.L_18:
        /*0054*/ 	.word	0x00000230


	//----- nvinfo : EIATTR_REQNTID
	.align		4
.L_19:
        /*0058*/ 	.byte	0x04, 0x10
        /*005a*/ 	.short	(.L_21 - .L_20)
.L_20:
        /*005c*/ 	.word	0x00000100
        /*0060*/ 	.word	0x00000001
        /*0064*/ 	.word	0x00000001


	//----- nvinfo : EIATTR_CBANK_PARAM_SIZE
	.align		4
.L_21:
        /*0068*/ 	.byte	0x03, 0x19
        /*006a*/ 	.short	0x001c


	//----- nvinfo : EIATTR_PARAM_CBANK
	.align		4
        /*006c*/ 	.byte	0x04, 0x0a
        /*006e*/ 	.short	(.L_23 - .L_22)
	.align		4
.L_22:
        /*0070*/ 	.word	index@(.nv.constant0.triton_poi_fused_convolution_relu_threshold_backward_0)
        /*0074*/ 	.short	0x0210
        /*0076*/ 	.short	0x001c


	//----- nvinfo : EIATTR_SW_WAR
	.align		4
.L_23:
        /*0078*/ 	.byte	0x04, 0x36
        /*007a*/ 	.short	(.L_25 - .L_24)
.L_24:
        /*007c*/ 	.word	0x00000008
.L_25:


//--------------------- .nv.callgraph             --------------------------
	.section	.nv.callgraph,"",@"SHT_CUDA_CALLGRAPH"
	.align	4
	.sectionentsize	8
	.align		4
        /*0000*/ 	.word	0x00000000
	.align		4
        /*0004*/ 	.word	0xffffffff
	.align		4
        /*0008*/ 	.word	0x00000000
	.align		4
        /*000c*/ 	.word	0xfffffffe
	.align		4
        /*0010*/ 	.word	0x00000000
	.align		4
        /*0014*/ 	.word	0xfffffffd
	.align		4
        /*0018*/ 	.word	0x00000000
	.align		4
        /*001c*/ 	.word	0xfffffffc


//--------------------- .text.triton_poi_fused_convolution_relu_threshold_backward_0 --------------------------
	.section	.text.triton_poi_fused_convolution_relu_threshold_backward_0,"ax",@progbits
	.align	128
        .global         triton_poi_fused_convolution_relu_threshold_backward_0
        .type           triton_poi_fused_convolution_relu_threshold_backward_0,@function
        .size           triton_poi_fused_convolution_relu_threshold_backward_0,(.L_x_1 - triton_poi_fused_convolution_relu_threshold_backward_0)
        .other          triton_poi_fused_convolution_relu_threshold_backward_0,@"STO_CUDA_ENTRY STV_DEFAULT"
triton_poi_fused_convolution_relu_threshold_backward_0:
.text.triton_poi_fused_convolution_relu_threshold_backward_0:
[----:B------:R-:W-:Y:S01]  /*0000*/  LDC R1, c[0x0][0x28] ;  /* 0x00000a00ff017b82 */ /* 0x000fe20000000800 */
[----:B------:R-:W1:Y:S07]  /*0010*/  S2R R0, SR_TID.X ;  /* 0x0000000000007919 */ /* 0x000e6e0000002100 */
[----:B------:R-:W2:Y:S01]  /*0020*/  LDC.64 R2, c[0x0][0x210] ;  /* 0x00008400ff027b82 */ /* 0x000ea20000000a00 */
[----:B------:R-:W-:Y:S01]  /*0030*/  ULDC.64 UR4, c[0x0][0x208] ;  /* 0x0000820000047ab9 */ /* 0x000fe20000000a00 */
[----:B------:R-:W-:Y:S01]  /*0040*/  ULDC.64 UR6, c[0x0][0x220] ;  /* 0x0000880000067ab9 */ /* 0x000fe20000000a00 */
[----:B------:R-:W3:Y:S05]  /*0050*/  S2R R7, SR_CTAID.X ;  /* 0x0000000000077919 */ /* 0x000eea0000002500 */
[----:B------:R-:W4:Y:S01]  /*0060*/  LDC.64 R4, c[0x0][0x218] ;  /* 0x00008600ff047b82 */ /* 0x000f220000000a00 */
[----:B-1----:R-:W-:Y:S01]  /*0070*/  IMAD.SHL.U32 R0, R0, 0x2, RZ ;  /* 0x0000000200007824 */ /* 0x002fe200078e00ff */
[----:B---3--:R-:W-:-:S04]  /*0080*/  SHF.R.S32.HI R6, RZ, 0x16, R7 ;  /* 0x00000016ff067819 */ /* 0x008fc80000011407 */
[----:B------:R-:W-:Y:S02]  /*0090*/  LOP3.LUT R0, R0, 0x1fe, RZ, 0xc0, !PT ;  /* 0x000001fe00007812 */ /* 0x000fe400078ec0ff */
[----:B------:R-:W-:-:S03]  /*00a0*/  SGXT R6, R6, 0x1 ;  /* 0x000000010606781a */ /* 0x000fc60000000200 */
[----:B------:R-:W-:-:S04]  /*00b0*/  IMAD R7, R7, 0x200, R0 ;  /* 0x0000020007077824 */ /* 0x000fc800078e0200 */
[----:B--2---:R-:W-:Y:S01]  /*00c0*/  IMAD.WIDE R2, R7, 0x4, R2 ;  /* 0x0000000407027825 */ /* 0x004fe200078e0202 */
[----:B------:R-:W-:-:S04]  /*00d0*/  LEA.HI R6, R6, R7, RZ, 0xc ;  /* 0x0000000706067211 */ /* 0x000fc800078f60ff */
[----:B------:R-:W-:Y:S01]  /*00e0*/  SHF.R.S32.HI R6, RZ, 0xc, R6 ;  /* 0x0000000cff067819 */ /* 0x000fe20000011406 */
[----:B------:R-:W2:Y:S03]  /*00f0*/  LDG.E.64 R2, desc[UR4][R2.64] ;  /* 0x0000000402027981 */ /* 0x000ea6000c1e1b00 */
[----:B------:R-:W-:-:S04]  /*0100*/  LEA.HI R0, R6, R6, RZ, 0x5 ;  /* 0x0000000606007211 */ /* 0x000fc800078f28ff */
[----:B------:R-:W-:-:S05]  /*0110*/  LOP3.LUT R9, R0, 0xffffffe0, RZ, 0xc0, !PT ;  /* 0xffffffe000097812 */ /* 0x000fca00078ec0ff */
[----:B------:R-:W-:-:S04]  /*0120*/  IMAD.IADD R9, R6, 0x1, -R9 ;  /* 0x0000000106097824 */ /* 0x000fc800078e0a09 */
[----:B----4-:R-:W-:-:S06]  /*0130*/  IMAD.WIDE R4, R9, 0x4, R4 ;  /* 0x0000000409047825 */ /* 0x010fcc00078e0204 */
[----:B------:R-:W2:Y:S02]  /*0140*/  LDG.E.EL R4, desc[UR4][R4.64] ;  /* 0x0000000404047981 */ /* 0x000ea4000c2e1900 */
[C-C-:B--2---:R-:W-:Y:S01]  /*0150*/  FADD R0, R2.reuse, R4.reuse ;  /* 0x0000000402007221 */ /* 0x144fe20000000000 */
[C---:B------:R-:W-:Y:S01]  /*0160*/  FADD R6, R3.reuse, R4 ;  /* 0x0000000403067221 */ /* 0x040fe20000000000 */
[-C--:B------:R-:W-:Y:S02]  /*0170*/  FSETP.GEU.AND P1, PT, R2, -R4.reuse, PT ;  /* 0x800000040200720b */ /* 0x080fe40003f2e000 */
[----:B------:R-:W-:Y:S02]  /*0180*/  FSETP.GEU.AND P0, PT, R3, -R4, PT ;  /* 0x800000040300720b */ /* 0x000fe40003f0e000 */
[----:B------:R-:W-:Y:S02]  /*0190*/  FSEL R0, R0, RZ, P1 ;  /* 0x000000ff00007208 */ /* 0x000fe40000800000 */
[----:B------:R-:W-:-:S02]  /*01a0*/  FSEL R6, R6, RZ, P0 ;  /* 0x000000ff06067208 */ /* 0x000fc40000000000 */
[----:B------:R-:W-:Y:S02]  /*01b0*/  FSETP.GTU.AND P1, PT, R0, RZ, PT ;  /* 0x000000ff0000720b */ /* 0x000fe40003f2c000 */
[----:B------:R-:W-:Y:S02]  /*01c0*/  FSETP.GTU.AND P0, PT, R6, RZ, PT ;  /* 0x000000ff0600720b */ /* 0x000fe40003f0c000 */
[----:B------:R-:W-:Y:S02]  /*01d0*/  SEL R0, RZ, 0x1, P1 ;  /* 0x00000001ff007807 */ /* 0x000fe40000800000 */
[----:B------:R-:W-:Y:S02]  /*01e0*/  SEL R5, RZ, 0x100, P0 ;  /* 0x00000100ff057807 */ /* 0x000fe40000000000 */
[----:B------:R-:W-:-:S03]  /*01f0*/  IADD3 R2, P2, R7, UR6, RZ ;  /* 0x0000000607027c10 */ /* 0x000fc6000ff5e0ff */
[----:B------:R-:W-:Y:S01]  /*0200*/  IMAD.IADD R5, R0, 0x1, R5 ;  /* 0x0000000100057824 */ /* 0x000fe200078e0205 */
[----:B------:R-:W-:-:S05]  /*0210*/  LEA.HI.X.SX32 R3, R7, UR7, 0x1, P2 ;  /* 0x0000000707037c11 */ /* 0x000fca00090f0eff */
[----:B------:R-:W-:Y:S01]  /*0220*/  STG.E.U16 desc[UR4][R2.64], R5 ;  /* 0x0000000502007986 */ /* 0x000fe2000c101504 */
[----:B------:R-:W-:Y:S05]  /*0230*/  EXIT ;  /* 0x000000000000794d */ /* 0x000fea0003800000 */
.L_x_0:
[----:B------:R-:W-:-:S00]  /*0240*/  BRA `(.L_x_0) ;  /* 0xfffffffc00fc7947 */ /* 0x000fc0000383ffff */
[----:B------:R-:W-:-:S00]  /*0250*/  NOP ;  /* 0x0000000000007918 */ /* 0x000fc00000000000 */
        /* <DEDUP_REMOVED lines=10> */
.L_x_1:


//--------------------- .nv.constant0.triton_poi_fused_convolution_relu_threshold_backward_0 --------------------------
	.section	.nv.constant0.triton_poi_fused_convolution_relu_threshold_backward_0,"a",@progbits
	.sectionflags	@""
	.align	4
.nv.constant0.triton_poi_fused_convolution_relu_threshold_backward_0:
	.zero		556
